//
// Generated by NVIDIA NVVM Compiler
//
// Compiler Build ID: CL-36424714
// Cuda compilation tools, release 13.0, V13.0.88
// Based on NVVM 20.0.0
//

.version 9.0
.target sm_100
.address_size 64

	// .globl	_Z5hellov
.extern .func  (.param .b32 func_retval0) vprintf
(
	.param .b64 vprintf_param_0,
	.param .b64 vprintf_param_1
)
;
.global .align 1 .b8 $str[26] = {103, 114, 105, 100, 68, 105, 109, 58, 32, 37, 117, 44, 98, 108, 111, 99, 107, 68, 105, 109, 58, 32, 37, 117, 10};
.global .align 1 .b8 $str$1[22] = {98, 108, 111, 99, 107, 58, 32, 37, 117, 44, 116, 104, 114, 101, 97, 100, 58, 32, 37, 117, 10};

.visible .entry _Z5hellov()
{
	.local .align 8 .b8 	__local_depot0[8];
	.reg .b64 	%SP;
	.reg .b64 	%SPL;
	.reg .b32 	%r<8>;
	.reg .b64 	%rd<7>;

	mov.u64 	%SPL, __local_depot0;
	cvta.local.u64 	%SP, %SPL;
	add.u64 	%rd1, %SP, 0;
	add.u64 	%rd2, %SPL, 0;
	mov.u32 	%r1, %nctaid.x;
	mov.u32 	%r2, %ctaid.x;
	st.local.v2.u32 	[%rd2], {%r1, %r2};
	mov.u64 	%rd3, $str;
	cvta.global.u64 	%rd4, %rd3;
	{ // callseq 0, 0
	.param .b64 param0;
	st.param.b64 	[param0], %rd4;
	.param .b64 param1;
	st.param.b64 	[param1], %rd1;
	.param .b32 retval0;
	call.uni (retval0), 
	vprintf, 
	(
	param0, 
	param1
	);
	ld.param.b32 	%r3, [retval0];
	} // callseq 0
	mov.u32 	%r5, %tid.x;
	st.local.v2.u32 	[%rd2], {%r2, %r5};
	mov.u64 	%rd5, $str$1;
	cvta.global.u64 	%rd6, %rd5;
	{ // callseq 1, 0
	.param .b64 param0;
	st.param.b64 	[param0], %rd6;
	.param .b64 param1;
	st.param.b64 	[param1], %rd1;
	.param .b32 retval0;
	call.uni (retval0), 
	vprintf, 
	(
	param0, 
	param1
	);
	ld.param.b32 	%r6, [retval0];
	} // callseq 1
	ret;

}


// ===== COMPILED SASS (sm_100) =====

	.target	sm_100

	.elftype	@"ET_EXEC"


//--------------------- .note.nv.tkinfo           --------------------------
	.section	.note.nv.tkinfo,"",@"SHT_NOTE"
	.sectionflags	@"SHF_NOTE_NV_TKINFO"
	.tkinfo
        /*0018*/ 	.word	0x00000002
        /*0030*/ 	.string	""
        /*0030*/ 	.string	"ptxas"
        /*0030*/ 	.string	"Cuda compilation tools, release 13.0, V13.0.88"
        /*0030*/ 	.string	"Build cuda_13.0.r13.0/compiler.36424714_0"
        /*0030*/ 	.string	"-arch sm_100 -m 64 "



//--------------------- .note.nv.cuinfo           --------------------------
	.section	.note.nv.cuinfo,"",@"SHT_NOTE"
	.sectionflags	@"SHF_NOTE_NV_CUINFO"
        /*0018*/ 	.short	0x0002
        /*001a*/ 	.short	0x0064
        /*001c*/ 	.short	0x0082
	.zero		2


//--------------------- .nv.info                  --------------------------
	.section	.nv.info,"",@"SHT_CUDA_INFO"
	.align	4


	//----- nvinfo : EIATTR_REGCOUNT
	.align		4
        /*0000*/ 	.byte	0x04, 0x2f
        /*0002*/ 	.short	(.L_3 - .L_2)
	.align		4
.L_2:
        /*0004*/ 	.word	index@(_Z5hellov)
        /*0008*/ 	.word	0x00000018


	//----- nvinfo : EIATTR_FRAME_SIZE
	.align		4
.L_3:
        /*000c*/ 	.byte	0x04, 0x11
        /*000e*/ 	.short	(.L_5 - .L_4)
	.align		4
.L_4:
        /*0010*/ 	.word	index@(_Z5hellov)
        /*0014*/ 	.word	0x00000008


	//----- nvinfo : EIATTR_MIN_STACK_SIZE
	.align		4
.L_5:
        /*0018*/ 	.byte	0x04, 0x12
        /*001a*/ 	.short	(.L_7 - .L_6)
	.align		4
.L_6:
        /*001c*/ 	.word	index@(_Z5hellov)
        /*0020*/ 	.word	0x00000008
.L_7:


//--------------------- .nv.compat                --------------------------
	.section	.nv.compat,"",@"SHT_CUDA_COMPAT_INFO"
	.align	4
        /*0000*/ 	.byte	0x02, 0x09, 0x00, 0x00, 0x02, 0x02, 0x01, 0x00, 0x02, 0x05, 0x05, 0x00, 0x03, 0x07, 0x01, 0x01
        /*0010*/ 	.byte	0x02, 0x03, 0x00, 0x00, 0x02, 0x06, 0x01, 0x00, 0x04, 0x0b, 0x08, 0x00, 0x09, 0x00, 0x00, 0x00
        /*0020*/ 	.byte	0x00, 0x00, 0x00, 0x00


//--------------------- .nv.info._Z5hellov        --------------------------
	.section	.nv.info._Z5hellov,"",@"SHT_CUDA_INFO"
	.sectionflags	@""
	.align	4


	//----- nvinfo : EIATTR_CUDA_API_VERSION
	.align		4
        /*0000*/ 	.byte	0x04, 0x37
        /*0002*/ 	.short	(.L_9 - .L_8)
.L_8:
        /*0004*/ 	.word	0x00000082


	//----- nvinfo : EIATTR_SPARSE_MMA_MASK
	.align		4
.L_9:
        /*0008*/ 	.byte	0x03, 0x50
        /*000a*/ 	.short	0x0000


	//----- nvinfo : EIATTR_MAXREG_COUNT
	.align		4
        /*000c*/ 	.byte	0x03, 0x1b
        /*000e*/ 	.short	0x00ff


	//----- nvinfo : EIATTR_EXTERNS
	.align		4
        /*0010*/ 	.byte	0x04, 0x0f
        /*0012*/ 	.short	(.L_11 - .L_10)


	//   ....[0]....
	.align		4
.L_10:
        /*0014*/ 	.word	index@(vprintf)


	//----- nvinfo : EIATTR_MERCURY_ISA_VERSION
	.align		4
.L_11:
        /*0018*/ 	.byte	0x03, 0x5f
        /*001a*/ 	.short	0x0101


	//----- nvinfo : EIATTR_VRC_CTA_INIT_COUNT
	.align		4
        /*001c*/ 	.byte	0x02, 0x4a
	.zero		1
	.zero		1


	//----- nvinfo : EIATTR_SYSCALL_OFFSETS
	.align		4
        /*0020*/ 	.byte	0x04, 0x46
        /*0022*/ 	.short	(.L_13 - .L_12)


	//   ....[0]....
.L_12:
        /*0024*/ 	.word	0x00000110


	//   ....[1]....
        /*0028*/ 	.word	0x000001c0


	//----- nvinfo : EIATTR_EXIT_INSTR_OFFSETS
	.align		4
.L_13:
        /*002c*/ 	.byte	0x04, 0x1c
        /*002e*/ 	.short	(.L_15 - .L_14)


	//   ....[0]....
.L_14:
        /*0030*/ 	.word	0x000001d0


	//----- nvinfo : EIATTR_SW_WAR
	.align		4
.L_15:
        /*0034*/ 	.byte	0x04, 0x36
        /*0036*/ 	.short	(.L_17 - .L_16)
.L_16:
        /*0038*/ 	.word	0x00000008
.L_17:


//--------------------- .nv.callgraph             --------------------------
	.section	.nv.callgraph,"",@"SHT_CUDA_CALLGRAPH"
	.align	4
	.sectionentsize	8
	.align		4
        /*0000*/ 	.word	0x00000000
	.align		4
        /*0004*/ 	.word	0xffffffff
	.align		4
        /*0008*/ 	.word	index@(_Z5hellov)
	.align		4
        /*000c*/ 	.word	index@(vprintf)
	.align		4
        /*0010*/ 	.word	0x00000000
	.align		4
        /*0014*/ 	.word	0xfffffffe
	.align		4
        /*0018*/ 	.word	0x00000000
	.align		4
        /*001c*/ 	.word	0xfffffffd
	.align		4
        /*0020*/ 	.word	0x00000000
	.align		4
        /*0024*/ 	.word	0xfffffffc


//--------------------- .nv.constant4             --------------------------
	.section	.nv.constant4,"a",@progbits
	.align	8
	.align		8
.nv.constant4:
        /*0000*/ 	.dword	vprintf
	.align		8
        /*0008*/ 	.dword	$str
	.align		8
        /*0010*/ 	.dword	$str$1


//--------------------- .text._Z5hellov           --------------------------
	.section	.text._Z5hellov,"ax",@progbits
	.align	128
        .global         _Z5hellov
        .type           _Z5hellov,@function
        .size           _Z5hellov,(.L_x_3 - _Z5hellov)
        .other          _Z5hellov,@"STO_CUDA_ENTRY STV_DEFAULT"
_Z5hellov:
.text._Z5hellov:
[----:B------:R-:W0:Y:S01]  /*0000*/  LDC R1, c[0x0][0x37c] ;  /* 0x0000df00ff017b82 */ /* 0x000e220000000800 */
[----:B------:R-:W1:Y:S01]  /*0010*/  S2R R17, SR_CTAID.X ;  /* 0x0000000000117919 */ /* 0x000e620000002500 */
[----:B------:R-:W2:Y:S06]  /*0020*/  LDCU UR5, c[0x0][0x2fc] ;  /* 0x00005f80ff0577ac */ /* 0x000eac0008000800 */
[----:B------:R-:W1:Y:S01]  /*0030*/  LDC R16, c[0x0][0x370] ;  /* 0x0000dc00ff107b82 */ /* 0x000e620000000800 */
[----:B0-----:R-:W-:Y:S01]  /*0040*/  VIADD R1, R1, 0xfffffff8 ;  /* 0xfffffff801017836 */ /* 0x001fe20000000000 */
[----:B------:R-:W-:Y:S01]  /*0050*/  MOV R2, 0x0 ;  /* 0x0000000000027802 */ /* 0x000fe20000000f00 */
[----:B------:R-:W0:Y:S01]  /*0060*/  LDCU UR4, c[0x0][0x2f8] ;  /* 0x00005f00ff0477ac */ /* 0x000e220008000800 */
[----:B------:R-:W3:Y:S04]  /*0070*/  LDCU.64 UR6, c[0x4][0x8] ;  /* 0x01000100ff0677ac */ /* 0x000ee80008000a00 */
[----:B------:R4:W5:Y:S01]  /*0080*/  LDC.64 R8, c[0x4][R2] ;  /* 0x0100000002087b82 */ /* 0x0009620000000a00 */
[----:B0-----:R-:W-:-:S02]  /*0090*/  IADD3 R18, P0, PT, R1, UR4, RZ ;  /* 0x0000000401127c10 */ /* 0x001fc4000ff1e0ff */
[----:B---3--:R-:W-:-:S03]  /*00a0*/  MOV R4, UR6 ;  /* 0x0000000600047c02 */ /* 0x008fc60008000f00 */
[----:B--2---:R-:W-:Y:S01]  /*00b0*/  IMAD.X R19, RZ, RZ, UR5, P0 ;  /* 0x00000005ff137e24 */ /* 0x004fe200080e06ff */
[----:B------:R-:W-:Y:S01]  /*00c0*/  MOV R6, R18 ;  /* 0x0000001200067202 */ /* 0x000fe20000000f00 */
[----:B------:R-:W-:Y:S01]  /*00d0*/  IMAD.U32 R5, RZ, RZ, UR7 ;  /* 0x00000007ff057e24 */ /* 0x000fe2000f8e00ff */
[----:B-1----:R4:W-:Y:S01]  /*00e0*/  STL.64 [R1], R16 ;  /* 0x0000001001007387 */ /* 0x0029e20000100a00 */
[----:B------:R-:W-:-:S07]  /*00f0*/  IMAD.MOV.U32 R7, RZ, RZ, R19 ;  /* 0x000000ffff077224 */ /* 0x000fce00078e0013 */
[----:B------:R-:W-:-:S07]  /*0100*/  LEPC R20, `(.L_x_0) ;  /* 0x000000001014794e */ /* 0x000fce0000000000 */
[----:B----45:R-:W-:Y:S05]  /*0110*/  CALL.ABS.NOINC R8 ;  /* 0x0000000008007343 */ /* 0x030fea0003c00000 */
.L_x_0:
[----:B------:R-:W0:Y:S01]  /*0120*/  S2R R9, SR_TID.X ;  /* 0x0000000000097919 */ /* 0x000e220000002100 */
[----:B------:R-:W-:Y:S01]  /*0130*/  MOV R8, R17 ;  /* 0x0000001100087202 */ /* 0x000fe20000000f00 */
[----:B------:R-:W1:Y:S01]  /*0140*/  LDC.64 R2, c[0x4][R2] ;  /* 0x0100000002027b82 */ /* 0x000e620000000a00 */
[----:B------:R-:W2:Y:S01]  /*0150*/  LDCU.64 UR4, c[0x4][0x10] ;  /* 0x01000200ff0477ac */ /* 0x000ea20008000a00 */
[----:B------:R-:W-:Y:S01]  /*0160*/  IMAD.MOV.U32 R6, RZ, RZ, R18 ;  /* 0x000000ffff067224 */ /* 0x000fe200078e0012 */
[----:B------:R-:W-:Y:S01]  /*0170*/  MOV R7, R19 ;  /* 0x0000001300077202 */ /* 0x000fe20000000f00 */
[----:B--2---:R-:W-:Y:S01]  /*0180*/  IMAD.U32 R4, RZ, RZ, UR4 ;  /* 0x00000004ff047e24 */ /* 0x004fe2000f8e00ff */
[----:B------:R-:W-:Y:S01]  /*0190*/  MOV R5, UR5 ;  /* 0x0000000500057c02 */ /* 0x000fe20008000f00 */
[----:B0-----:R0:W-:Y:S06]  /*01a0*/  STL.64 [R1], R8 ;  /* 0x0000000801007387 */ /* 0x0011ec0000100a00 */
[----:B------:R-:W-:-:S07]  /*01b0*/  LEPC R20, `(.L_x_1) ;  /* 0x000000001014794e */ /* 0x000fce0000000000 */
[----:B01----:R-:W-:Y:S05]  /*01c0*/  CALL.ABS.NOINC R2 ;  /* 0x0000000002007343 */ /* 0x003fea0003c00000 */
.L_x_1:
[----:B------:R-:W-:Y:S05]  /*01d0*/  EXIT ;  /* 0x000000000000794d */ /* 0x000fea0003800000 */
.L_x_2:
[----:B------:R-:W-:-:S00]  /*01e0*/  BRA `(.L_x_2) ;  /* 0xfffffffc00fc7947 */ /* 0x000fc0000383ffff */
[----:B------:R-:W-:-:S00]  /*01f0*/  NOP ;  /* 0x0000000000007918 */ /* 0x000fc00000000000 */
        /* <DEDUP_REMOVED lines=8> */
.L_x_3:


//--------------------- .nv.global.init           --------------------------
	.section	.nv.global.init,"aw",@progbits
.nv.global.init:
	.type		$str$1,@object
	.size		$str$1,($str - $str$1)
$str$1:
        /*0000*/ 	.byte	0x62, 0x6c, 0x6f, 0x63, 0x6b, 0x3a, 0x20, 0x25, 0x75, 0x2c, 0x74, 0x68, 0x72, 0x65, 0x61, 0x64
        /*0010*/ 	.byte	0x3a, 0x20, 0x25, 0x75, 0x0a, 0x00
	.type		$str,@object
	.size		$str,(.L_0 - $str)
$str:
        /*0016*/ 	.byte	0x67, 0x72, 0x69, 0x64, 0x44, 0x69, 0x6d, 0x3a, 0x20, 0x25, 0x75, 0x2c, 0x62, 0x6c, 0x6f, 0x63
        /*0026*/ 	.byte	0x6b, 0x44, 0x69, 0x6d, 0x3a, 0x20, 0x25, 0x75, 0x0a, 0x00
.L_0:


//--------------------- .nv.shared.reserved.0     --------------------------
	.section	.nv.shared.reserved.0,"aw",@nobits
	.weak		__nv_reservedSMEM_offset_0_alias
	.size		__nv_reservedSMEM_offset_0_alias, 0, 64
	.other		__nv_reservedSMEM_offset_0_alias,@"STO_CUDA_RESERVED_SHARED STV_DEFAULT"
__nv_reservedSMEM_offset_0_alias:
	.zero		0
	.zero		64


//--------------------- .nv.constant0._Z5hellov   --------------------------
	.section	.nv.constant0._Z5hellov,"a",@progbits
	.sectionflags	@""
	.align	4
.nv.constant0._Z5hellov:
	.zero		896


//--------------------- SYMBOLS --------------------------

	.type		.nv.reservedSmem.offset0,@object
	.size		.nv.reservedSmem.offset0,0x4
	.type		vprintf,@function
